//
// Generated by NVIDIA NVVM Compiler
//
// Compiler Build ID: CL-36424714
// Cuda compilation tools, release 13.0, V13.0.88
// Based on NVVM 20.0.0
//

.version 9.0
.target sm_100
.address_size 64

	// .globl	_Z5helloPcPi
.extern .shared .align 16 .b8 sdata[];

.visible .entry _Z5helloPcPi(
	.param .u64 .ptr .align 1 _Z5helloPcPi_param_0,
	.param .u64 .ptr .align 1 _Z5helloPcPi_param_1
)
{
	.reg .b16 	%rs<4>;
	.reg .b32 	%r<2>;
	.reg .b64 	%rd<9>;

	ld.param.u64 	%rd1, [_Z5helloPcPi_param_0];
	ld.param.u64 	%rd2, [_Z5helloPcPi_param_1];
	cvta.to.global.u64 	%rd3, %rd1;
	cvta.to.global.u64 	%rd4, %rd2;
	mov.u32 	%r1, %tid.x;
	cvt.u64.u32 	%rd5, %r1;
	mul.wide.u32 	%rd6, %r1, 4;
	add.s64 	%rd7, %rd4, %rd6;
	ld.global.u8 	%rs1, [%rd7];
	add.s64 	%rd8, %rd3, %rd5;
	ld.global.u8 	%rs2, [%rd8];
	add.s16 	%rs3, %rs2, %rs1;
	st.global.u8 	[%rd8], %rs3;
	ret;

}
	// .globl	_Z13cudaIterativePdS_i
.visible .entry _Z13cudaIterativePdS_i(
	.param .u64 .ptr .align 1 _Z13cudaIterativePdS_i_param_0,
	.param .u64 .ptr .align 1 _Z13cudaIterativePdS_i_param_1,
	.param .u32 _Z13cudaIterativePdS_i_param_2
)
{
	.reg .pred 	%p<11>;
	.reg .b32 	%r<26>;
	.reg .b64 	%rd<9>;
	.reg .b64 	%fd<13>;

	ld.param.u64 	%rd3, [_Z13cudaIterativePdS_i_param_0];
	ld.param.u64 	%rd4, [_Z13cudaIterativePdS_i_param_1];
	ld.param.u32 	%r12, [_Z13cudaIterativePdS_i_param_2];
	cvta.to.global.u64 	%rd5, %rd3;
	cvta.to.global.u64 	%rd6, %rd4;
	mov.u32 	%r14, %ctaid.x;
	mov.u32 	%r15, %ntid.x;
	mov.u32 	%r1, %tid.x;
	mad.lo.s32 	%r16, %r14, %r15, %r1;
	cvt.rn.f64.u32 	%fd1, %r1;
	mul.wide.u32 	%rd7, %r16, 8;
	add.s64 	%rd1, %rd6, %rd7;
	shl.b32 	%r17, %r1, 3;
	mov.u32 	%r18, sdata;
	add.s32 	%r2, %r18, %r17;
	shl.b32 	%r19, %r15, 3;
	add.s32 	%r3, %r2, %r19;
	add.s32 	%r4, %r12, %r15;
	add.s64 	%rd2, %rd5, %rd7;
	mov.b32 	%r23, 0;
$L__BB1_1:
	setp.ge.u32 	%p1, %r1, %r12;
	st.global.f64 	[%rd1], %fd1;
	bar.sync 	0;
	ld.global.f64 	%fd3, [%rd1];
	st.volatile.shared.f64 	[%r2], %fd3;
	bar.sync 	0;
	@%p1 bra 	$L__BB1_3;
	mov.b64 	%rd8, 0;
	st.volatile.shared.u64 	[%r3], %rd8;
$L__BB1_3:
	setp.lt.u32 	%p2, %r4, 2;
	bar.sync 	0;
	@%p2 bra 	$L__BB1_8;
	mov.u32 	%r24, %r4;
$L__BB1_5:
	shr.u32 	%r7, %r24, 1;
	setp.ge.u32 	%p3, %r1, %r7;
	@%p3 bra 	$L__BB1_7;
	shl.b32 	%r20, %r7, 3;
	add.s32 	%r21, %r2, %r20;
	ld.volatile.shared.f64 	%fd4, [%r21];
	ld.volatile.shared.f64 	%fd5, [%r2];
	add.f64 	%fd6, %fd4, %fd5;
	st.volatile.shared.f64 	[%r2], %fd6;
$L__BB1_7:
	bar.sync 	0;
	setp.gt.u32 	%p4, %r24, 3;
	mov.u32 	%r24, %r7;
	@%p4 bra 	$L__BB1_5;
$L__BB1_8:
	setp.ge.u32 	%p5, %r1, %r12;
	bar.sync 	0;
	ld.volatile.shared.f64 	%fd7, [sdata];
	bar.sync 	0;
	st.global.f64 	[%rd2], %fd7;
	bar.sync 	0;
	ld.global.f64 	%fd8, [%rd2];
	st.volatile.shared.f64 	[%r2], %fd8;
	bar.sync 	0;
	@%p5 bra 	$L__BB1_10;
	ld.volatile.shared.f64 	%fd9, [%r2];
	st.volatile.shared.f64 	[%r3], %fd9;
$L__BB1_10:
	setp.lt.u32 	%p6, %r4, 2;
	bar.sync 	0;
	@%p6 bra 	$L__BB1_16;
	mov.u32 	%r25, %r4;
$L__BB1_12:
	mov.u32 	%r8, %r25;
	shr.u32 	%r25, %r8, 1;
	setp.ge.u32 	%p7, %r1, %r25;
	@%p7 bra 	$L__BB1_15;
	shl.b32 	%r22, %r25, 3;
	add.s32 	%r10, %r2, %r22;
	ld.volatile.shared.f64 	%fd10, [%r10];
	ld.volatile.shared.f64 	%fd11, [%r2];
	setp.leu.f64 	%p8, %fd10, %fd11;
	@%p8 bra 	$L__BB1_15;
	ld.volatile.shared.f64 	%fd12, [%r10];
	st.volatile.shared.f64 	[%r2], %fd12;
$L__BB1_15:
	bar.sync 	0;
	setp.gt.u32 	%p9, %r8, 3;
	@%p9 bra 	$L__BB1_12;
$L__BB1_16:
	bar.sync 	0;
	ld.volatile.shared.f64 	%fd2, [sdata];
	bar.sync 	0;
	add.s32 	%r23, %r23, 1;
	setp.ne.s32 	%p10, %r23, 100;
	@%p10 bra 	$L__BB1_1;
	bar.sync 	0;
	st.global.f64 	[%rd1], %fd2;
	bar.sync 	0;
	ret;

}


// ===== COMPILED SASS (sm_100) =====

	.target	sm_100

	.elftype	@"ET_EXEC"


//--------------------- .note.nv.tkinfo           --------------------------
	.section	.note.nv.tkinfo,"",@"SHT_NOTE"
	.sectionflags	@"SHF_NOTE_NV_TKINFO"
	.tkinfo
        /*0018*/ 	.word	0x00000002
        /*0030*/ 	.string	""
        /*0030*/ 	.string	"ptxas"
        /*0030*/ 	.string	"Cuda compilation tools, release 13.0, V13.0.88"
        /*0030*/ 	.string	"Build cuda_13.0.r13.0/compiler.36424714_0"
        /*0030*/ 	.string	"-arch sm_100 -m 64 "



//--------------------- .note.nv.cuinfo           --------------------------
	.section	.note.nv.cuinfo,"",@"SHT_NOTE"
	.sectionflags	@"SHF_NOTE_NV_CUINFO"
        /*0018*/ 	.short	0x0002
        /*001a*/ 	.short	0x0064
        /*001c*/ 	.short	0x0082
	.zero		2


//--------------------- .nv.info                  --------------------------
	.section	.nv.info,"",@"SHT_CUDA_INFO"
	.align	4


	//----- nvinfo : EIATTR_REGCOUNT
	.align		4
        /*0000*/ 	.byte	0x04, 0x2f
        /*0002*/ 	.short	(.L_1 - .L_0)
	.align		4
.L_0:
        /*0004*/ 	.word	index@(_Z5helloPcPi)
        /*0008*/ 	.word	0x0000000a


	//----- nvinfo : EIATTR_FRAME_SIZE
	.align		4
.L_1:
        /*000c*/ 	.byte	0x04, 0x11
        /*000e*/ 	.short	(.L_3 - .L_2)
	.align		4
.L_2:
        /*0010*/ 	.word	index@(_Z5helloPcPi)
        /*0014*/ 	.word	0x00000000


	//----- nvinfo : EIATTR_REGCOUNT
	.align		4
.L_3:
        /*0018*/ 	.byte	0x04, 0x2f
        /*001a*/ 	.short	(.L_5 - .L_4)
	.align		4
.L_4:
        /*001c*/ 	.word	index@(_Z13cudaIterativePdS_i)
        /*0020*/ 	.word	0x00000014


	//----- nvinfo : EIATTR_FRAME_SIZE
	.align		4
.L_5:
        /*0024*/ 	.byte	0x04, 0x11
        /*0026*/ 	.short	(.L_7 - .L_6)
	.align		4
.L_6:
        /*0028*/ 	.word	index@(_Z13cudaIterativePdS_i)
        /*002c*/ 	.word	0x00000000


	//----- nvinfo : EIATTR_MIN_STACK_SIZE
	.align		4
.L_7:
        /*0030*/ 	.byte	0x04, 0x12
        /*0032*/ 	.short	(.L_9 - .L_8)
	.align		4
.L_8:
        /*0034*/ 	.word	index@(_Z13cudaIterativePdS_i)
        /*0038*/ 	.word	0x00000000


	//----- nvinfo : EIATTR_MIN_STACK_SIZE
	.align		4
.L_9:
        /*003c*/ 	.byte	0x04, 0x12
        /*003e*/ 	.short	(.L_11 - .L_10)
	.align		4
.L_10:
        /*0040*/ 	.word	index@(_Z5helloPcPi)
        /*0044*/ 	.word	0x00000000
.L_11:


//--------------------- .nv.compat                --------------------------
	.section	.nv.compat,"",@"SHT_CUDA_COMPAT_INFO"
	.align	4
        /*0000*/ 	.byte	0x02, 0x09, 0x00, 0x00, 0x02, 0x02, 0x01, 0x00, 0x02, 0x05, 0x05, 0x00, 0x03, 0x07, 0x01, 0x01
        /*0010*/ 	.byte	0x02, 0x03, 0x00, 0x00, 0x02, 0x06, 0x01, 0x00, 0x04, 0x0b, 0x08, 0x00, 0x01, 0x00, 0x00, 0x00
        /*0020*/ 	.byte	0x00, 0x00, 0x00, 0x00


//--------------------- .nv.info._Z13cudaIterativePdS_i --------------------------
	.section	.nv.info._Z13cudaIterativePdS_i,"",@"SHT_CUDA_INFO"
	.sectionflags	@""
	.align	4


	//----- nvinfo : EIATTR_CUDA_API_VERSION
	.align		4
        /*0000*/ 	.byte	0x04, 0x37
        /*0002*/ 	.short	(.L_13 - .L_12)
.L_12:
        /*0004*/ 	.word	0x00000082


	//----- nvinfo : EIATTR_KPARAM_INFO
	.align		4
.L_13:
        /*0008*/ 	.byte	0x04, 0x17
        /*000a*/ 	.short	(.L_15 - .L_14)
.L_14:
        /*000c*/ 	.word	0x00000000
        /*0010*/ 	.short	0x0002
        /*0012*/ 	.short	0x0010
        /*0014*/ 	.byte	0x00, 0xf0, 0x11, 0x00


	//----- nvinfo : EIATTR_KPARAM_INFO
	.align		4
.L_15:
        /*0018*/ 	.byte	0x04, 0x17
        /*001a*/ 	.short	(.L_17 - .L_16)
.L_16:
        /*001c*/ 	.word	0x00000000
        /*0020*/ 	.short	0x0001
        /*0022*/ 	.short	0x0008
        /*0024*/ 	.byte	0x00, 0xf5, 0x21, 0x00


	//----- nvinfo : EIATTR_KPARAM_INFO
	.align		4
.L_17:
        /*0028*/ 	.byte	0x04, 0x17
        /*002a*/ 	.short	(.L_19 - .L_18)
.L_18:
        /*002c*/ 	.word	0x00000000
        /*0030*/ 	.short	0x0000
        /*0032*/ 	.short	0x0000
        /*0034*/ 	.byte	0x00, 0xf5, 0x21, 0x00


	//----- nvinfo : EIATTR_SPARSE_MMA_MASK
	.align		4
.L_19:
        /*0038*/ 	.byte	0x03, 0x50
        /*003a*/ 	.short	0x0000


	//----- nvinfo : EIATTR_MAXREG_COUNT
	.align		4
        /*003c*/ 	.byte	0x03, 0x1b
        /*003e*/ 	.short	0x00ff


	//----- nvinfo : EIATTR_NUM_BARRIERS
	.align		4
        /*0040*/ 	.byte	0x02, 0x4c
        /*0042*/ 	.byte	0x01
	.zero		1


	//----- nvinfo : EIATTR_MERCURY_ISA_VERSION
	.align		4
        /*0044*/ 	.byte	0x03, 0x5f
        /*0046*/ 	.short	0x0101


	//----- nvinfo : EIATTR_VRC_CTA_INIT_COUNT
	.align		4
        /*0048*/ 	.byte	0x02, 0x4a
	.zero		1
	.zero		1


	//----- nvinfo : EIATTR_EXIT_INSTR_OFFSETS
	.align		4
        /*004c*/ 	.byte	0x04, 0x1c
        /*004e*/ 	.short	(.L_21 - .L_20)


	//   ....[0]....
.L_20:
        /*0050*/ 	.word	0x00000580


	//----- nvinfo : EIATTR_CRS_STACK_SIZE
	.align		4
.L_21:
        /*0054*/ 	.byte	0x04, 0x1e
        /*0056*/ 	.short	(.L_23 - .L_22)
.L_22:
        /*0058*/ 	.word	0x00000000


	//----- nvinfo : EIATTR_CBANK_PARAM_SIZE
	.align		4
.L_23:
        /*005c*/ 	.byte	0x03, 0x19
        /*005e*/ 	.short	0x0014


	//----- nvinfo : EIATTR_PARAM_CBANK
	.align		4
        /*0060*/ 	.byte	0x04, 0x0a
        /*0062*/ 	.short	(.L_25 - .L_24)
	.align		4
.L_24:
        /*0064*/ 	.word	index@(.nv.constant0._Z13cudaIterativePdS_i)
        /*0068*/ 	.short	0x0380
        /*006a*/ 	.short	0x0014


	//----- nvinfo : EIATTR_SW_WAR
	.align		4
.L_25:
        /*006c*/ 	.byte	0x04, 0x36
        /*006e*/ 	.short	(.L_27 - .L_26)
.L_26:
        /*0070*/ 	.word	0x00000008
.L_27:


//--------------------- .nv.info._Z5helloPcPi     --------------------------
	.section	.nv.info._Z5helloPcPi,"",@"SHT_CUDA_INFO"
	.sectionflags	@""
	.align	4


	//----- nvinfo : EIATTR_CUDA_API_VERSION
	.align		4
        /*0000*/ 	.byte	0x04, 0x37
        /*0002*/ 	.short	(.L_29 - .L_28)
.L_28:
        /*0004*/ 	.word	0x00000082


	//----- nvinfo : EIATTR_KPARAM_INFO
	.align		4
.L_29:
        /*0008*/ 	.byte	0x04, 0x17
        /*000a*/ 	.short	(.L_31 - .L_30)
.L_30:
        /*000c*/ 	.word	0x00000000
        /*0010*/ 	.short	0x0001
        /*0012*/ 	.short	0x0008
        /*0014*/ 	.byte	0x00, 0xf5, 0x21, 0x00


	//----- nvinfo : EIATTR_KPARAM_INFO
	.align		4
.L_31:
        /*0018*/ 	.byte	0x04, 0x17
        /*001a*/ 	.short	(.L_33 - .L_32)
.L_32:
        /*001c*/ 	.word	0x00000000
        /*0020*/ 	.short	0x0000
        /*0022*/ 	.short	0x0000
        /*0024*/ 	.byte	0x00, 0xf5, 0x21, 0x00


	//----- nvinfo : EIATTR_SPARSE_MMA_MASK
	.align		4
.L_33:
        /*0028*/ 	.byte	0x03, 0x50
        /*002a*/ 	.short	0x0000


	//----- nvinfo : EIATTR_MAXREG_COUNT
	.align		4
        /*002c*/ 	.byte	0x03, 0x1b
        /*002e*/ 	.short	0x00ff


	//----- nvinfo : EIATTR_MERCURY_ISA_VERSION
	.align		4
        /*0030*/ 	.byte	0x03, 0x5f
        /*0032*/ 	.short	0x0101


	//----- nvinfo : EIATTR_VRC_CTA_INIT_COUNT
	.align		4
        /*0034*/ 	.byte	0x02, 0x4a
	.zero		1
	.zero		1


	//----- nvinfo : EIATTR_EXIT_INSTR_OFFSETS
	.align		4
        /*0038*/ 	.byte	0x04, 0x1c
        /*003a*/ 	.short	(.L_35 - .L_34)


	//   ....[0]....
.L_34:
        /*003c*/ 	.word	0x000000c0


	//----- nvinfo : EIATTR_CBANK_PARAM_SIZE
	.align		4
.L_35:
        /*0040*/ 	.byte	0x03, 0x19
        /*0042*/ 	.short	0x0010


	//----- nvinfo : EIATTR_PARAM_CBANK
	.align		4
        /*0044*/ 	.byte	0x04, 0x0a
        /*0046*/ 	.short	(.L_37 - .L_36)
	.align		4
.L_36:
        /*0048*/ 	.word	index@(.nv.constant0._Z5helloPcPi)
        /*004c*/ 	.short	0x0380
        /*004e*/ 	.short	0x0010


	//----- nvinfo : EIATTR_SW_WAR
	.align		4
.L_37:
        /*0050*/ 	.byte	0x04, 0x36
        /*0052*/ 	.short	(.L_39 - .L_38)
.L_38:
        /*0054*/ 	.word	0x00000008
.L_39:


//--------------------- .nv.callgraph             --------------------------
	.section	.nv.callgraph,"",@"SHT_CUDA_CALLGRAPH"
	.align	4
	.sectionentsize	8
	.align		4
        /*0000*/ 	.word	0x00000000
	.align		4
        /*0004*/ 	.word	0xffffffff
	.align		4
        /*0008*/ 	.word	0x00000000
	.align		4
        /*000c*/ 	.word	0xfffffffe
	.align		4
        /*0010*/ 	.word	0x00000000
	.align		4
        /*0014*/ 	.word	0xfffffffd
	.align		4
        /*0018*/ 	.word	0x00000000
	.align		4
        /*001c*/ 	.word	0xfffffffc


//--------------------- .text._Z13cudaIterativePdS_i --------------------------
	.section	.text._Z13cudaIterativePdS_i,"ax",@progbits
	.align	128
        .global         _Z13cudaIterativePdS_i
        .type           _Z13cudaIterativePdS_i,@function
        .size           _Z13cudaIterativePdS_i,(.L_x_9 - _Z13cudaIterativePdS_i)
        .other          _Z13cudaIterativePdS_i,@"STO_CUDA_ENTRY STV_DEFAULT"
_Z13cudaIterativePdS_i:
.text._Z13cudaIterativePdS_i:
[----:B------:R-:W-:Y:S01]  /*0000*/  LDC R1, c[0x0][0x37c] ;  /* 0x0000df00ff017b82 */ /* 0x000fe20000000800 */
[----:B------:R-:W0:Y:S07]  /*0010*/  S2R R0, SR_TID.X ;  /* 0x0000000000007919 */ /* 0x000e2e0000002100 */
[----:B------:R-:W1:Y:S01]  /*0020*/  S2UR UR5, SR_CgaCtaId ;  /* 0x00000000000579c3 */ /* 0x000e620000008800 */
[----:B------:R-:W2:Y:S01]  /*0030*/  LDCU UR7, c[0x0][0x390] ;  /* 0x00007200ff0777ac */ /* 0x000ea20008000800 */
[----:B------:R-:W-:Y:S01]  /*0040*/  UMOV UR4, 0x400 ;  /* 0x0000040000047882 */ /* 0x000fe20000000000 */
[----:B------:R-:W3:Y:S05]  /*0050*/  LDCU.64 UR8, c[0x0][0x358] ;  /* 0x00006b00ff0877ac */ /* 0x000eea0008000a00 */
[----:B------:R-:W4:Y:S08]  /*0060*/  S2UR UR6, SR_CTAID.X ;  /* 0x00000000000679c3 */ /* 0x000f300000002500 */
[----:B------:R-:W4:Y:S08]  /*0070*/  LDC R11, c[0x0][0x360] ;  /* 0x0000d800ff0b7b82 */ /* 0x000f300000000800 */
[----:B------:R-:W5:Y:S01]  /*0080*/  LDC.64 R4, c[0x0][0x388] ;  /* 0x0000e200ff047b82 */ /* 0x000f620000000a00 */
[----:B-1----:R-:W-:Y:S01]  /*0090*/  ULEA UR4, UR5, UR4, 0x18 ;  /* 0x0000000405047291 */ /* 0x002fe2000f8ec0ff */
[----:B0-----:R0:W1:Y:S06]  /*00a0*/  I2F.F64.U32 R2, R0 ;  /* 0x0000000000027312 */ /* 0x00106c0000201800 */
[----:B------:R-:W2:Y:S01]  /*00b0*/  LDC.64 R6, c[0x0][0x380] ;  /* 0x0000e000ff067b82 */ /* 0x000ea20000000a00 */
[----:B------:R-:W-:Y:S01]  /*00c0*/  LEA R8, R0, UR4, 0x3 ;  /* 0x0000000400087c11 */ /* 0x000fe2000f8e18ff */
[----:B------:R-:W-:Y:S01]  /*00d0*/  UMOV UR4, URZ ;  /* 0x000000ff00047c82 */ /* 0x000fe20008000000 */
[----:B----4-:R-:W-:-:S03]  /*00e0*/  IMAD R9, R11, UR6, R0 ;  /* 0x000000060b097c24 */ /* 0x010fc6000f8e0200 */
[----:B------:R-:W-:Y:S02]  /*00f0*/  IMAD R10, R11, 0x8, R8 ;  /* 0x000000080b0a7824 */ /* 0x000fe400078e0208 */
[----:B-----5:R-:W-:-:S04]  /*0100*/  IMAD.WIDE.U32 R4, R9, 0x8, R4 ;  /* 0x0000000809047825 */ /* 0x020fc800078e0004 */
[----:B--2---:R-:W-:-:S04]  /*0110*/  IMAD.WIDE.U32 R6, R9, 0x8, R6 ;  /* 0x0000000809067825 */ /* 0x004fc800078e0006 */
[----:B01-3--:R-:W-:-:S07]  /*0120*/  VIADD R9, R11, UR7 ;  /* 0x000000070b097c36 */ /* 0x00bfce0008000000 */
.L_x_6:
[----:B0-----:R0:W-:Y:S01]  /*0130*/  STG.E.64 desc[UR8][R4.64], R2 ;  /* 0x0000000204007986 */ /* 0x0011e2000c101b08 */
[----:B------:R-:W1:Y:S01]  /*0140*/  LDCU UR5, c[0x0][0x390] ;  /* 0x00007200ff0577ac */ /* 0x000e620008000800 */
[----:B------:R-:W-:Y:S06]  /*0150*/  BAR.SYNC.DEFER_BLOCKING 0x0 ;  /* 0x0000000000007b1d */ /* 0x000fec0000010000 */
[----:B------:R-:W2:Y:S01]  /*0160*/  LDG.E.64 R12, desc[UR8][R4.64] ;  /* 0x00000008040c7981 */ /* 0x000ea2000c1e1b00 */
[----:B-1----:R-:W-:Y:S02]  /*0170*/  ISETP.GE.U32.AND P0, PT, R0, UR5, PT ;  /* 0x0000000500007c0c */ /* 0x002fe4000bf06070 */
[----:B------:R-:W-:Y:S01]  /*0180*/  ISETP.GE.U32.AND P1, PT, R9, 0x2, PT ;  /* 0x000000020900780c */ /* 0x000fe20003f26070 */
[----:B--2---:R0:W-:Y:S01]  /*0190*/  STS.64 [R8], R12 ;  /* 0x0000000c08007388 */ /* 0x0041e20000000a00 */
[----:B------:R-:W-:Y:S09]  /*01a0*/  BAR.SYNC.DEFER_BLOCKING 0x0 ;  /* 0x0000000000007b1d */ /* 0x000ff20000010000 */
[----:B------:R0:W-:Y:S01]  /*01b0*/  @!P0 STS.64 [R10], RZ ;  /* 0x000000ff0a008388 */ /* 0x0001e20000000a00 */
[----:B------:R-:W-:Y:S06]  /*01c0*/  BAR.SYNC.DEFER_BLOCKING 0x0 ;  /* 0x0000000000007b1d */ /* 0x000fec0000010000 */
[----:B------:R-:W-:Y:S05]  /*01d0*/  @!P1 BRA `(.L_x_0) ;  /* 0x0000000000309947 */ /* 0x000fea0003800000 */
[----:B------:R-:W-:-:S07]  /*01e0*/  IMAD.MOV.U32 R11, RZ, RZ, R9 ;  /* 0x000000ffff0b7224 */ /* 0x000fce00078e0009 */
.L_x_1:
[----:B------:R-:W-:-:S04]  /*01f0*/  SHF.R.U32.HI R17, RZ, 0x1, R11 ;  /* 0x00000001ff117819 */ /* 0x000fc8000001160b */
[----:B------:R-:W-:-:S13]  /*0200*/  ISETP.GE.U32.AND P0, PT, R0, R17, PT ;  /* 0x000000110000720c */ /* 0x000fda0003f06070 */
[----:B------:R-:W-:-:S05]  /*0210*/  @!P0 IMAD R16, R17, 0x8, R8 ;  /* 0x0000000811108824 */ /* 0x000fca00078e0208 */
[----:B0-----:R-:W-:Y:S04]  /*0220*/  @!P0 LDS.64 R12, [R16] ;  /* 0x00000000100c8984 */ /* 0x001fe80000000a00 */
[----:B------:R-:W0:Y:S02]  /*0230*/  @!P0 LDS.64 R14, [R8] ;  /* 0x00000000080e8984 */ /* 0x000e240000000a00 */
[----:B0-----:R-:W-:-:S07]  /*0240*/  @!P0 DADD R12, R12, R14 ;  /* 0x000000000c0c8229 */ /* 0x001fce000000000e */
[----:B------:R1:W-:Y:S01]  /*0250*/  @!P0 STS.64 [R8], R12 ;  /* 0x0000000c08008388 */ /* 0x0003e20000000a00 */
[----:B------:R-:W-:Y:S01]  /*0260*/  BAR.SYNC.DEFER_BLOCKING 0x0 ;  /* 0x0000000000007b1d */ /* 0x000fe20000010000 */
[----:B------:R-:W-:Y:S01]  /*0270*/  ISETP.GT.U32.AND P0, PT, R11, 0x3, PT ;  /* 0x000000030b00780c */ /* 0x000fe20003f04070 */
[----:B------:R-:W-:-:S12]  /*0280*/  IMAD.MOV.U32 R11, RZ, RZ, R17 ;  /* 0x000000ffff0b7224 */ /* 0x000fd800078e0011 */
[----:B-1----:R-:W-:Y:S05]  /*0290*/  @P0 BRA `(.L_x_1) ;  /* 0xfffffffc00d40947 */ /* 0x002fea000383ffff */
.L_x_0:
[----:B------:R-:W1:Y:S08]  /*02a0*/  S2UR UR6, SR_CgaCtaId ;  /* 0x00000000000679c3 */ /* 0x000e700000008800 */
[----:B------:R-:W-:Y:S06]  /*02b0*/  BAR.SYNC.DEFER_BLOCKING 0x0 ;  /* 0x0000000000007b1d */ /* 0x000fec0000010000 */
[----:B------:R-:W-:-:S02]  /*02c0*/  UMOV UR5, 0x400 ;  /* 0x0000040000057882 */ /* 0x000fc40000000000 */
[----:B-1----:R-:W-:-:S09]  /*02d0*/  ULEA UR5, UR6, UR5, 0x18 ;  /* 0x0000000506057291 */ /* 0x002fd2000f8ec0ff */
[----:B0-----:R-:W0:Y:S02]  /*02e0*/  LDS.64 R12, [UR5] ;  /* 0x00000005ff0c7984 */ /* 0x001e240008000a00 */
[----:B------:R-:W1:Y:S01]  /*02f0*/  LDCU UR5, c[0x0][0x390] ;  /* 0x00007200ff0577ac */ /* 0x000e620008000800 */
[----:B------:R-:W-:Y:S06]  /*0300*/  BAR.SYNC.DEFER_BLOCKING 0x0 ;  /* 0x0000000000007b1d */ /* 0x000fec0000010000 */
[----:B0-----:R-:W-:Y:S02]  /*0310*/  STG.E.64 desc[UR8][R6.64], R12 ;  /* 0x0000000c06007986 */ /* 0x001fe4000c101b08 */
[----:B------:R-:W-:Y:S06]  /*0320*/  BAR.SYNC.DEFER_BLOCKING 0x0 ;  /* 0x0000000000007b1d */ /* 0x000fec0000010000 */
[----:B------:R-:W2:Y:S01]  /*0330*/  LDG.E.64 R14, desc[UR8][R6.64] ;  /* 0x00000008060e7981 */ /* 0x000ea2000c1e1b00 */
[----:B-1----:R-:W-:Y:S01]  /*0340*/  ISETP.GE.U32.AND P0, PT, R0, UR5, PT ;  /* 0x0000000500007c0c */ /* 0x002fe2000bf06070 */
[----:B------:R-:W-:-:S04]  /*0350*/  UIADD3 UR4, UPT, UPT, UR4, 0x1, URZ ;  /* 0x0000000104047890 */ /* 0x000fc8000fffe0ff */
[----:B------:R-:W-:Y:S01]  /*0360*/  UISETP.NE.AND UP0, UPT, UR4, 0x64, UPT ;  /* 0x000000640400788c */ /* 0x000fe2000bf05270 */
[----:B--2---:R-:W-:Y:S01]  /*0370*/  STS.64 [R8], R14 ;  /* 0x0000000e08007388 */ /* 0x004fe20000000a00 */
[----:B------:R-:W-:Y:S06]  /*0380*/  BAR.SYNC.DEFER_BLOCKING 0x0 ;  /* 0x0000000000007b1d */ /* 0x000fec0000010000 */
[----:B------:R-:W0:Y:S04]  /*0390*/  @!P0 LDS.64 R16, [R8] ;  /* 0x0000000008108984 */ /* 0x000e280000000a00 */
[----:B0-----:R0:W-:Y:S01]  /*03a0*/  @!P0 STS.64 [R10], R16 ;  /* 0x000000100a008388 */ /* 0x0011e20000000a00 */
[----:B------:R-:W-:Y:S01]  /*03b0*/  BAR.SYNC.DEFER_BLOCKING 0x0 ;  /* 0x0000000000007b1d */ /* 0x000fe20000010000 */
[----:B------:R-:W-:-:S13]  /*03c0*/  ISETP.GE.U32.AND P0, PT, R9, 0x2, PT ;  /* 0x000000020900780c */ /* 0x000fda0003f06070 */
[----:B0-----:R-:W-:Y:S05]  /*03d0*/  @!P0 BRA `(.L_x_2) ;  /* 0x0000000000408947 */ /* 0x001fea0003800000 */
[----:B------:R-:W-:-:S07]  /*03e0*/  IMAD.MOV.U32 R11, RZ, RZ, R9 ;  /* 0x000000ffff0b7224 */ /* 0x000fce00078e0009 */
.L_x_5:
[--C-:B------:R-:W-:Y:S01]  /*03f0*/  IMAD.MOV.U32 R16, RZ, RZ, R11.reuse ;  /* 0x000000ffff107224 */ /* 0x100fe200078e000b */
[----:B------:R-:W-:Y:S01]  /*0400*/  SHF.R.U32.HI R11, RZ, 0x1, R11 ;  /* 0x00000001ff0b7819 */ /* 0x000fe2000001160b */
[----:B------:R-:W-:Y:S03]  /*0410*/  BSSY.RECONVERGENT B0, `(.L_x_3) ;  /* 0x0000009000007945 */ /* 0x000fe60003800200 */
[----:B------:R-:W-:-:S13]  /*0420*/  ISETP.GE.U32.AND P0, PT, R0, R11, PT ;  /* 0x0000000b0000720c */ /* 0x000fda0003f06070 */
[----:B0-----:R-:W-:Y:S05]  /*0430*/  @P0 BRA `(.L_x_4) ;  /* 0x0000000000180947 */ /* 0x001fea0003800000 */
[----:B------:R-:W-:-:S05]  /*0440*/  IMAD R17, R11, 0x8, R8 ;  /* 0x000000080b117824 */ /* 0x000fca00078e0208 */
[----:B------:R-:W-:Y:S04]  /*0450*/  LDS.64 R12, [R17] ;  /* 0x00000000110c7984 */ /* 0x000fe80000000a00 */
[----:B------:R-:W0:Y:S02]  /*0460*/  LDS.64 R14, [R8] ;  /* 0x00000000080e7984 */ /* 0x000e240000000a00 */
[----:B0-----:R-:W-:-:S14]  /*0470*/  DSETP.GT.AND P0, PT, R12, R14, PT ;  /* 0x0000000e0c00722a */ /* 0x001fdc0003f04000 */
[----:B------:R-:W0:Y:S04]  /*0480*/  @P0 LDS.64 R12, [R17] ;  /* 0x00000000110c0984 */ /* 0x000e280000000a00 */
[----:B0-----:R0:W-:Y:S02]  /*0490*/  @P0 STS.64 [R8], R12 ;  /* 0x0000000c08000388 */ /* 0x0011e40000000a00 */
.L_x_4:
[----:B------:R-:W-:Y:S05]  /*04a0*/  BSYNC.RECONVERGENT B0 ;  /* 0x0000000000007941 */ /* 0x000fea0003800200 */
.L_x_3:
[----:B------:R-:W-:Y:S01]  /*04b0*/  BAR.SYNC.DEFER_BLOCKING 0x0 ;  /* 0x0000000000007b1d */ /* 0x000fe20000010000 */
[----:B------:R-:W-:-:S13]  /*04c0*/  ISETP.GT.U32.AND P0, PT, R16, 0x3, PT ;  /* 0x000000031000780c */ /* 0x000fda0003f04070 */
[----:B------:R-:W-:Y:S05]  /*04d0*/  @P0 BRA `(.L_x_5) ;  /* 0xfffffffc00c40947 */ /* 0x000fea000383ffff */
.L_x_2:
[----:B------:R-:W1:Y:S08]  /*04e0*/  S2UR UR6, SR_CgaCtaId ;  /* 0x00000000000679c3 */ /* 0x000e700000008800 */
[----:B------:R-:W-:Y:S06]  /*04f0*/  BAR.SYNC.DEFER_BLOCKING 0x0 ;  /* 0x0000000000007b1d */ /* 0x000fec0000010000 */
[----:B------:R-:W-:-:S02]  /*0500*/  UMOV UR5, 0x400 ;  /* 0x0000040000057882 */ /* 0x000fc40000000000 */
[----:B-1----:R-:W-:-:S09]  /*0510*/  ULEA UR5, UR6, UR5, 0x18 ;  /* 0x0000000506057291 */ /* 0x002fd2000f8ec0ff */
[----:B0-----:R-:W0:Y:S01]  /*0520*/  LDS.64 R12, [UR5] ;  /* 0x00000005ff0c7984 */ /* 0x001e220008000a00 */
[----:B------:R-:W-:Y:S06]  /*0530*/  BAR.SYNC.DEFER_BLOCKING 0x0 ;  /* 0x0000000000007b1d */ /* 0x000fec0000010000 */
[----:B------:R-:W-:Y:S05]  /*0540*/  BRA.U UP0, `(.L_x_6) ;  /* 0xfffffff900f87547 */ /* 0x000fea000b83ffff */
[----:B------:R-:W-:Y:S06]  /*0550*/  BAR.SYNC.DEFER_BLOCKING 0x0 ;  /* 0x0000000000007b1d */ /* 0x000fec0000010000 */
[----:B0-----:R-:W-:Y:S02]  /*0560*/  STG.E.64 desc[UR8][R4.64], R12 ;  /* 0x0000000c04007986 */ /* 0x001fe4000c101b08 */
[----:B------:R-:W-:Y:S06]  /*0570*/  BAR.SYNC.DEFER_BLOCKING 0x0 ;  /* 0x0000000000007b1d */ /* 0x000fec0000010000 */
[----:B------:R-:W-:Y:S05]  /*0580*/  EXIT ;  /* 0x000000000000794d */ /* 0x000fea0003800000 */
.L_x_7:
[----:B------:R-:W-:-:S00]  /*0590*/  BRA `(.L_x_7) ;  /* 0xfffffffc00fc7947 */ /* 0x000fc0000383ffff */
[----:B------:R-:W-:-:S00]  /*05a0*/  NOP ;  /* 0x0000000000007918 */ /* 0x000fc00000000000 */
        /* <DEDUP_REMOVED lines=13> */
.L_x_9:


//--------------------- .text._Z5helloPcPi        --------------------------
	.section	.text._Z5helloPcPi,"ax",@progbits
	.align	128
        .global         _Z5helloPcPi
        .type           _Z5helloPcPi,@function
        .size           _Z5helloPcPi,(.L_x_10 - _Z5helloPcPi)
        .other          _Z5helloPcPi,@"STO_CUDA_ENTRY STV_DEFAULT"
_Z5helloPcPi:
.text._Z5helloPcPi:
[----:B------:R-:W-:Y:S01]  /*0000*/  LDC R1, c[0x0][0x37c] ;  /* 0x0000df00ff017b82 */ /* 0x000fe20000000800 */
[----:B------:R-:W0:Y:S07]  /*0010*/  S2R R5, SR_TID.X ;  /* 0x0000000000057919 */ /* 0x000e2e0000002100 */
[----:B------:R-:W1:Y:S01]  /*0020*/  LDC.64 R2, c[0x0][0x388] ;  /* 0x0000e200ff027b82 */ /* 0x000e620000000a00 */
[----:B------:R-:W0:Y:S01]  /*0030*/  LDCU.64 UR6, c[0x0][0x380] ;  /* 0x00007000ff0677ac */ /* 0x000e220008000a00 */
[----:B------:R-:W2:Y:S01]  /*0040*/  LDCU.64 UR4, c[0x0][0x358] ;  /* 0x00006b00ff0477ac */ /* 0x000ea20008000a00 */
[C---:B0-----:R-:W-:Y:S01]  /*0050*/  IADD3 R4, P0, PT, R5.reuse, UR6, RZ ;  /* 0x0000000605047c10 */ /* 0x041fe2000ff1e0ff */
[----:B-1----:R-:W-:-:S03]  /*0060*/  IMAD.WIDE.U32 R2, R5, 0x4, R2 ;  /* 0x0000000405027825 */ /* 0x002fc600078e0002 */
[----:B------:R-:W-:-:S03]  /*0070*/  IADD3.X R5, PT, PT, RZ, UR7, RZ, P0, !PT ;  /* 0x00000007ff057c10 */ /* 0x000fc600087fe4ff */
[----:B--2---:R-:W2:Y:S04]  /*0080*/  LDG.E.U8 R2, desc[UR4][R2.64] ;  /* 0x0000000402027981 */ /* 0x004ea8000c1e1100 */
[----:B------:R-:W2:Y:S02]  /*0090*/  LDG.E.U8 R7, desc[UR4][R4.64] ;  /* 0x0000000404077981 */ /* 0x000ea4000c1e1100 */
[----:B--2---:R-:W-:-:S05]  /*00a0*/  IADD3 R7, PT, PT, R2, R7, RZ ;  /* 0x0000000702077210 */ /* 0x004fca0007ffe0ff */
[----:B------:R-:W-:Y:S01]  /*00b0*/  STG.E.U8 desc[UR4][R4.64], R7 ;  /* 0x0000000704007986 */ /* 0x000fe2000c101104 */
[----:B------:R-:W-:Y:S05]  /*00c0*/  EXIT ;  /* 0x000000000000794d */ /* 0x000fea0003800000 */
.L_x_8:
        /* <DEDUP_REMOVED lines=11> */
.L_x_10:


//--------------------- .nv.shared._Z13cudaIterativePdS_i --------------------------
	.section	.nv.shared._Z13cudaIterativePdS_i,"aw",@nobits
	.sectionflags	@""
	.align	16
	.zero		1024


//--------------------- .nv.shared.reserved.0     --------------------------
	.section	.nv.shared.reserved.0,"aw",@nobits
	.weak		__nv_reservedSMEM_offset_0_alias
	.size		__nv_reservedSMEM_offset_0_alias, 0, 64
	.other		__nv_reservedSMEM_offset_0_alias,@"STO_CUDA_RESERVED_SHARED STV_DEFAULT"
__nv_reservedSMEM_offset_0_alias:
	.zero		0
	.zero		64


//--------------------- .nv.shared._Z5helloPcPi   --------------------------
	.section	.nv.shared._Z5helloPcPi,"aw",@nobits
	.sectionflags	@""
	.align	16
	.zero		1024


//--------------------- .nv.constant0._Z13cudaIterativePdS_i --------------------------
	.section	.nv.constant0._Z13cudaIterativePdS_i,"a",@progbits
	.sectionflags	@""
	.align	4
.nv.constant0._Z13cudaIterativePdS_i:
	.zero		916


//--------------------- .nv.constant0._Z5helloPcPi --------------------------
	.section	.nv.constant0._Z5helloPcPi,"a",@progbits
	.sectionflags	@""
	.align	4
.nv.constant0._Z5helloPcPi:
	.zero		912


//--------------------- SYMBOLS --------------------------

	.type		.nv.reservedSmem.offset0,@object
	.size		.nv.reservedSmem.offset0,0x4
	.type		.nv.reservedSmem.cap,@object
	.size		.nv.reservedSmem.cap,0x4
